//
// Generated by NVIDIA NVVM Compiler
//
// Compiler Build ID: CL-36424714
// Cuda compilation tools, release 13.0, V13.0.88
// Based on NVVM 20.0.0
//

.version 9.0
.target sm_100
.address_size 64

	// .globl	_Z10checkIndexv
.extern .func  (.param .b32 func_retval0) vprintf
(
	.param .b64 vprintf_param_0,
	.param .b64 vprintf_param_1
)
;
.global .align 1 .b8 $str[24] = {116, 104, 114, 101, 97, 100, 73, 100, 120, 58, 40, 37, 100, 44, 32, 37, 100, 44, 32, 37, 100, 41, 10};
.global .align 1 .b8 $str$1[23] = {98, 108, 111, 99, 107, 73, 100, 120, 58, 40, 37, 100, 44, 32, 37, 100, 44, 32, 37, 100, 41, 10};
.global .align 1 .b8 $str$2[23] = {98, 108, 111, 99, 107, 68, 105, 109, 58, 40, 37, 100, 44, 32, 37, 100, 44, 32, 37, 100, 41, 10};
.global .align 1 .b8 $str$3[22] = {103, 114, 105, 100, 68, 105, 109, 58, 40, 37, 100, 44, 32, 37, 100, 44, 32, 37, 100, 41, 10};

.visible .entry _Z10checkIndexv()
{
	.local .align 8 .b8 	__local_depot0[16];
	.reg .b64 	%SP;
	.reg .b64 	%SPL;
	.reg .b32 	%r<21>;
	.reg .b64 	%rd<11>;

	mov.u64 	%SPL, __local_depot0;
	cvta.local.u64 	%SP, %SPL;
	add.u64 	%rd1, %SP, 0;
	add.u64 	%rd2, %SPL, 0;
	mov.u32 	%r1, %tid.x;
	mov.u32 	%r2, %tid.y;
	mov.u32 	%r3, %tid.z;
	st.local.v2.u32 	[%rd2], {%r1, %r2};
	st.local.u32 	[%rd2+8], %r3;
	mov.u64 	%rd3, $str;
	cvta.global.u64 	%rd4, %rd3;
	{ // callseq 0, 0
	.param .b64 param0;
	st.param.b64 	[param0], %rd4;
	.param .b64 param1;
	st.param.b64 	[param1], %rd1;
	.param .b32 retval0;
	call.uni (retval0), 
	vprintf, 
	(
	param0, 
	param1
	);
	ld.param.b32 	%r4, [retval0];
	} // callseq 0
	mov.u32 	%r6, %ctaid.x;
	mov.u32 	%r7, %ctaid.y;
	mov.u32 	%r8, %ctaid.z;
	st.local.v2.u32 	[%rd2], {%r6, %r7};
	st.local.u32 	[%rd2+8], %r8;
	mov.u64 	%rd5, $str$1;
	cvta.global.u64 	%rd6, %rd5;
	{ // callseq 1, 0
	.param .b64 param0;
	st.param.b64 	[param0], %rd6;
	.param .b64 param1;
	st.param.b64 	[param1], %rd1;
	.param .b32 retval0;
	call.uni (retval0), 
	vprintf, 
	(
	param0, 
	param1
	);
	ld.param.b32 	%r9, [retval0];
	} // callseq 1
	mov.u32 	%r11, %ntid.x;
	mov.u32 	%r12, %ntid.y;
	mov.u32 	%r13, %ntid.z;
	st.local.v2.u32 	[%rd2], {%r11, %r12};
	st.local.u32 	[%rd2+8], %r13;
	mov.u64 	%rd7, $str$2;
	cvta.global.u64 	%rd8, %rd7;
	{ // callseq 2, 0
	.param .b64 param0;
	st.param.b64 	[param0], %rd8;
	.param .b64 param1;
	st.param.b64 	[param1], %rd1;
	.param .b32 retval0;
	call.uni (retval0), 
	vprintf, 
	(
	param0, 
	param1
	);
	ld.param.b32 	%r14, [retval0];
	} // callseq 2
	mov.u32 	%r16, %nctaid.x;
	mov.u32 	%r17, %nctaid.y;
	mov.u32 	%r18, %nctaid.z;
	st.local.v2.u32 	[%rd2], {%r16, %r17};
	st.local.u32 	[%rd2+8], %r18;
	mov.u64 	%rd9, $str$3;
	cvta.global.u64 	%rd10, %rd9;
	{ // callseq 3, 0
	.param .b64 param0;
	st.param.b64 	[param0], %rd10;
	.param .b64 param1;
	st.param.b64 	[param1], %rd1;
	.param .b32 retval0;
	call.uni (retval0), 
	vprintf, 
	(
	param0, 
	param1
	);
	ld.param.b32 	%r19, [retval0];
	} // callseq 3
	ret;

}


// ===== COMPILED SASS (sm_100) =====

	.target	sm_100

	.elftype	@"ET_EXEC"


//--------------------- .note.nv.tkinfo           --------------------------
	.section	.note.nv.tkinfo,"",@"SHT_NOTE"
	.sectionflags	@"SHF_NOTE_NV_TKINFO"
	.tkinfo
        /*0018*/ 	.word	0x00000002
        /*0030*/ 	.string	""
        /*0030*/ 	.string	"ptxas"
        /*0030*/ 	.string	"Cuda compilation tools, release 13.0, V13.0.88"
        /*0030*/ 	.string	"Build cuda_13.0.r13.0/compiler.36424714_0"
        /*0030*/ 	.string	"-arch sm_100 -m 64 "



//--------------------- .note.nv.cuinfo           --------------------------
	.section	.note.nv.cuinfo,"",@"SHT_NOTE"
	.sectionflags	@"SHF_NOTE_NV_CUINFO"
        /*0018*/ 	.short	0x0002
        /*001a*/ 	.short	0x0064
        /*001c*/ 	.short	0x0082
	.zero		2


//--------------------- .nv.info                  --------------------------
	.section	.nv.info,"",@"SHT_CUDA_INFO"
	.align	4


	//----- nvinfo : EIATTR_REGCOUNT
	.align		4
        /*0000*/ 	.byte	0x04, 0x2f
        /*0002*/ 	.short	(.L_5 - .L_4)
	.align		4
.L_4:
        /*0004*/ 	.word	index@(_Z10checkIndexv)
        /*0008*/ 	.word	0x00000018


	//----- nvinfo : EIATTR_FRAME_SIZE
	.align		4
.L_5:
        /*000c*/ 	.byte	0x04, 0x11
        /*000e*/ 	.short	(.L_7 - .L_6)
	.align		4
.L_6:
        /*0010*/ 	.word	index@(_Z10checkIndexv)
        /*0014*/ 	.word	0x00000010


	//----- nvinfo : EIATTR_MIN_STACK_SIZE
	.align		4
.L_7:
        /*0018*/ 	.byte	0x04, 0x12
        /*001a*/ 	.short	(.L_9 - .L_8)
	.align		4
.L_8:
        /*001c*/ 	.word	index@(_Z10checkIndexv)
        /*0020*/ 	.word	0x00000010
.L_9:


//--------------------- .nv.compat                --------------------------
	.section	.nv.compat,"",@"SHT_CUDA_COMPAT_INFO"
	.align	4
        /*0000*/ 	.byte	0x02, 0x09, 0x00, 0x00, 0x02, 0x02, 0x01, 0x00, 0x02, 0x05, 0x05, 0x00, 0x03, 0x07, 0x01, 0x01
        /*0010*/ 	.byte	0x02, 0x03, 0x00, 0x00, 0x02, 0x06, 0x01, 0x00, 0x04, 0x0b, 0x08, 0x00, 0x09, 0x00, 0x00, 0x00
        /*0020*/ 	.byte	0x00, 0x00, 0x00, 0x00


//--------------------- .nv.info._Z10checkIndexv  --------------------------
	.section	.nv.info._Z10checkIndexv,"",@"SHT_CUDA_INFO"
	.sectionflags	@""
	.align	4


	//----- nvinfo : EIATTR_CUDA_API_VERSION
	.align		4
        /*0000*/ 	.byte	0x04, 0x37
        /*0002*/ 	.short	(.L_11 - .L_10)
.L_10:
        /*0004*/ 	.word	0x00000082


	//----- nvinfo : EIATTR_SPARSE_MMA_MASK
	.align		4
.L_11:
        /*0008*/ 	.byte	0x03, 0x50
        /*000a*/ 	.short	0x0000


	//----- nvinfo : EIATTR_MAXREG_COUNT
	.align		4
        /*000c*/ 	.byte	0x03, 0x1b
        /*000e*/ 	.short	0x00ff


	//----- nvinfo : EIATTR_EXTERNS
	.align		4
        /*0010*/ 	.byte	0x04, 0x0f
        /*0012*/ 	.short	(.L_13 - .L_12)


	//   ....[0]....
	.align		4
.L_12:
        /*0014*/ 	.word	index@(vprintf)


	//----- nvinfo : EIATTR_MERCURY_ISA_VERSION
	.align		4
.L_13:
        /*0018*/ 	.byte	0x03, 0x5f
        /*001a*/ 	.short	0x0101


	//----- nvinfo : EIATTR_VRC_CTA_INIT_COUNT
	.align		4
        /*001c*/ 	.byte	0x02, 0x4a
	.zero		1
	.zero		1


	//----- nvinfo : EIATTR_SYSCALL_OFFSETS
	.align		4
        /*0020*/ 	.byte	0x04, 0x46
        /*0022*/ 	.short	(.L_15 - .L_14)


	//   ....[0]....
.L_14:
        /*0024*/ 	.word	0x00000130


	//   ....[1]....
        /*0028*/ 	.word	0x00000200


	//   ....[2]....
        /*002c*/ 	.word	0x000002d0


	//   ....[3]....
        /*0030*/ 	.word	0x000003a0


	//----- nvinfo : EIATTR_EXIT_INSTR_OFFSETS
	.align		4
.L_15:
        /*0034*/ 	.byte	0x04, 0x1c
        /*0036*/ 	.short	(.L_17 - .L_16)


	//   ....[0]....
.L_16:
        /*0038*/ 	.word	0x000003b0


	//----- nvinfo : EIATTR_SW_WAR
	.align		4
.L_17:
        /*003c*/ 	.byte	0x04, 0x36
        /*003e*/ 	.short	(.L_19 - .L_18)
.L_18:
        /*0040*/ 	.word	0x00000008
.L_19:


//--------------------- .nv.callgraph             --------------------------
	.section	.nv.callgraph,"",@"SHT_CUDA_CALLGRAPH"
	.align	4
	.sectionentsize	8
	.align		4
        /*0000*/ 	.word	0x00000000
	.align		4
        /*0004*/ 	.word	0xffffffff
	.align		4
        /*0008*/ 	.word	index@(_Z10checkIndexv)
	.align		4
        /*000c*/ 	.word	index@(vprintf)
	.align		4
        /*0010*/ 	.word	0x00000000
	.align		4
        /*0014*/ 	.word	0xfffffffe
	.align		4
        /*0018*/ 	.word	0x00000000
	.align		4
        /*001c*/ 	.word	0xfffffffd
	.align		4
        /*0020*/ 	.word	0x00000000
	.align		4
        /*0024*/ 	.word	0xfffffffc


//--------------------- .nv.constant4             --------------------------
	.section	.nv.constant4,"a",@progbits
	.align	8
	.align		8
.nv.constant4:
        /*0000*/ 	.dword	vprintf
	.align		8
        /*0008*/ 	.dword	$str
	.align		8
        /*0010*/ 	.dword	$str$1
	.align		8
        /*0018*/ 	.dword	$str$2
	.align		8
        /*0020*/ 	.dword	$str$3


//--------------------- .text._Z10checkIndexv     --------------------------
	.section	.text._Z10checkIndexv,"ax",@progbits
	.align	128
        .global         _Z10checkIndexv
        .type           _Z10checkIndexv,@function
        .size           _Z10checkIndexv,(.L_x_5 - _Z10checkIndexv)
        .other          _Z10checkIndexv,@"STO_CUDA_ENTRY STV_DEFAULT"
_Z10checkIndexv:
.text._Z10checkIndexv:
[----:B------:R-:W0:Y:S01]  /*0000*/  LDC R1, c[0x0][0x37c] ;  /* 0x0000df00ff017b82 */ /* 0x000e220000000800 */
[----:B------:R-:W1:Y:S01]  /*0010*/  S2R R10, SR_TID.X ;  /* 0x00000000000a7919 */ /* 0x000e620000002100 */
[----:B------:R-:W2:Y:S01]  /*0020*/  LDCU UR4, c[0x0][0x2f8] ;  /* 0x00005f00ff0477ac */ /* 0x000ea20008000800 */
[----:B0-----:R-:W-:Y:S01]  /*0030*/  VIADD R1, R1, 0xfffffff0 ;  /* 0xfffffff001017836 */ /* 0x001fe20000000000 */
[----:B------:R-:W-:Y:S01]  /*0040*/  MOV R2, 0x0 ;  /* 0x0000000000027802 */ /* 0x000fe20000000f00 */
[----:B------:R-:W1:Y:S01]  /*0050*/  S2R R11, SR_TID.Y ;  /* 0x00000000000b7919 */ /* 0x000e620000002200 */
[----:B------:R-:W0:Y:S02]  /*0060*/  LDCU UR5, c[0x0][0x2fc] ;  /* 0x00005f80ff0577ac */ /* 0x000e240008000800 */
[----:B------:R3:W4:Y:S01]  /*0070*/  LDC.64 R8, c[0x4][R2] ;  /* 0x0100000002087b82 */ /* 0x0007220000000a00 */
[----:B------:R-:W5:Y:S01]  /*0080*/  S2R R0, SR_TID.Z ;  /* 0x0000000000007919 */ /* 0x000f620000002300 */
[----:B------:R-:W3:Y:S01]  /*0090*/  LDCU.64 UR6, c[0x4][0x8] ;  /* 0x01000100ff0677ac */ /* 0x000ee20008000a00 */
[----:B--2---:R-:W-:-:S05]  /*00a0*/  IADD3 R17, P0, PT, R1, UR4, RZ ;  /* 0x0000000401117c10 */ /* 0x004fca000ff1e0ff */
[----:B0-----:R-:W-:Y:S02]  /*00b0*/  IMAD.X R16, RZ, RZ, UR5, P0 ;  /* 0x00000005ff107e24 */ /* 0x001fe400080e06ff */
[----:B------:R-:W-:Y:S01]  /*00c0*/  IMAD.MOV.U32 R6, RZ, RZ, R17 ;  /* 0x000000ffff067224 */ /* 0x000fe200078e0011 */
[----:B---3--:R-:W-:Y:S01]  /*00d0*/  MOV R4, UR6 ;  /* 0x0000000600047c02 */ /* 0x008fe20008000f00 */
[----:B------:R-:W-:Y:S01]  /*00e0*/  IMAD.U32 R5, RZ, RZ, UR7 ;  /* 0x00000007ff057e24 */ /* 0x000fe2000f8e00ff */
[----:B------:R-:W-:Y:S01]  /*00f0*/  MOV R7, R16 ;  /* 0x0000001000077202 */ /* 0x000fe20000000f00 */
[----:B-1----:R0:W-:Y:S04]  /*0100*/  STL.64 [R1], R10 ;  /* 0x0000000a01007387 */ /* 0x0021e80000100a00 */
[----:B-----5:R0:W-:Y:S02]  /*0110*/  STL [R1+0x8], R0 ;  /* 0x0000080001007387 */ /* 0x0201e40000100800 */
[----:B------:R-:W-:-:S07]  /*0120*/  LEPC R20, `(.L_x_0) ;  /* 0x000000001014794e */ /* 0x000fce0000000000 */
[----:B0---4-:R-:W-:Y:S05]  /*0130*/  CALL.ABS.NOINC R8 ;  /* 0x0000000008007343 */ /* 0x011fea0003c00000 */
.L_x_0:
[----:B------:R-:W0:Y:S01]  /*0140*/  S2R R8, SR_CTAID.X ;  /* 0x0000000000087919 */ /* 0x000e220000002500 */
[----:B------:R1:W2:Y:S01]  /*0150*/  LDC.64 R10, c[0x4][R2] ;  /* 0x01000000020a7b82 */ /* 0x0002a20000000a00 */
[----:B------:R-:W3:Y:S01]  /*0160*/  LDCU.64 UR4, c[0x4][0x10] ;  /* 0x01000200ff0477ac */ /* 0x000ee20008000a00 */
[----:B------:R-:W-:Y:S01]  /*0170*/  MOV R6, R17 ;  /* 0x0000001100067202 */ /* 0x000fe20000000f00 */
[----:B------:R-:W0:Y:S01]  /*0180*/  S2R R9, SR_CTAID.Y ;  /* 0x0000000000097919 */ /* 0x000e220000002600 */
[----:B------:R-:W-:Y:S01]  /*0190*/  IMAD.MOV.U32 R7, RZ, RZ, R16 ;  /* 0x000000ffff077224 */ /* 0x000fe200078e0010 */
[----:B------:R-:W4:Y:S01]  /*01a0*/  S2R R0, SR_CTAID.Z ;  /* 0x0000000000007919 */ /* 0x000f220000002700 */
[----:B---3--:R-:W-:Y:S02]  /*01b0*/  IMAD.U32 R4, RZ, RZ, UR4 ;  /* 0x00000004ff047e24 */ /* 0x008fe4000f8e00ff */
[----:B------:R-:W-:Y:S01]  /*01c0*/  IMAD.U32 R5, RZ, RZ, UR5 ;  /* 0x00000005ff057e24 */ /* 0x000fe2000f8e00ff */
[----:B0-----:R1:W-:Y:S04]  /*01d0*/  STL.64 [R1], R8 ;  /* 0x0000000801007387 */ /* 0x0013e80000100a00 */
[----:B----4-:R1:W-:Y:S02]  /*01e0*/  STL [R1+0x8], R0 ;  /* 0x0000080001007387 */ /* 0x0103e40000100800 */
[----:B------:R-:W-:-:S07]  /*01f0*/  LEPC R20, `(.L_x_1) ;  /* 0x000000001014794e */ /* 0x000fce0000000000 */
[----:B-12---:R-:W-:Y:S05]  /*0200*/  CALL.ABS.NOINC R10 ;  /* 0x000000000a007343 */ /* 0x006fea0003c00000 */
.L_x_1:
[----:B------:R-:W0:Y:S01]  /*0210*/  LDC R8, c[0x0][0x360] ;  /* 0x0000d800ff087b82 */ /* 0x000e220000000800 */
[----:B------:R-:W1:Y:S01]  /*0220*/  LDCU.64 UR4, c[0x4][0x18] ;  /* 0x01000300ff0477ac */ /* 0x000e620008000a00 */
[----:B------:R-:W-:Y:S01]  /*0230*/  IMAD.MOV.U32 R6, RZ, RZ, R17 ;  /* 0x000000ffff067224 */ /* 0x000fe200078e0011 */
[----:B------:R-:W-:-:S05]  /*0240*/  MOV R7, R16 ;  /* 0x0000001000077202 */ /* 0x000fca0000000f00 */
[----:B------:R-:W0:Y:S08]  /*0250*/  LDC R9, c[0x0][0x364] ;  /* 0x0000d900ff097b82 */ /* 0x000e300000000800 */
[----:B------:R-:W2:Y:S01]  /*0260*/  LDC R0, c[0x0][0x368] ;  /* 0x0000da00ff007b82 */ /* 0x000ea20000000800 */
[----:B-1----:R-:W-:Y:S01]  /*0270*/  IMAD.U32 R4, RZ, RZ, UR4 ;  /* 0x00000004ff047e24 */ /* 0x002fe2000f8e00ff */
[----:B------:R-:W-:-:S06]  /*0280*/  MOV R5, UR5 ;  /* 0x0000000500057c02 */ /* 0x000fcc0008000f00 */
[----:B------:R1:W3:Y:S01]  /*0290*/  LDC.64 R10, c[0x4][R2] ;  /* 0x01000000020a7b82 */ /* 0x0002e20000000a00 */
[----:B0-----:R1:W-:Y:S04]  /*02a0*/  STL.64 [R1], R8 ;  /* 0x0000000801007387 */ /* 0x0013e80000100a00 */
[----:B--2---:R1:W-:Y:S02]  /*02b0*/  STL [R1+0x8], R0 ;  /* 0x0000080001007387 */ /* 0x0043e40000100800 */
[----:B------:R-:W-:-:S07]  /*02c0*/  LEPC R20, `(.L_x_2) ;  /* 0x000000001014794e */ /* 0x000fce0000000000 */
[----:B-1-3--:R-:W-:Y:S05]  /*02d0*/  CALL.ABS.NOINC R10 ;  /* 0x000000000a007343 */ /* 0x00afea0003c00000 */
.L_x_2:
        /* <DEDUP_REMOVED lines=8> */
[----:B------:R-:W1:Y:S01]  /*0360*/  LDC.64 R2, c[0x4][R2] ;  /* 0x0100000002027b82 */ /* 0x000e620000000a00 */
[----:B0-----:R0:W-:Y:S04]  /*0370*/  STL.64 [R1], R8 ;  /* 0x0000000801007387 */ /* 0x0011e80000100a00 */
[----:B--2---:R0:W-:Y:S02]  /*0380*/  STL [R1+0x8], R0 ;  /* 0x0000080001007387 */ /* 0x0041e40000100800 */
[----:B------:R-:W-:-:S07]  /*0390*/  LEPC R20, `(.L_x_3) ;  /* 0x000000001014794e */ /* 0x000fce0000000000 */
[----:B01----:R-:W-:Y:S05]  /*03a0*/  CALL.ABS.NOINC R2 ;  /* 0x0000000002007343 */ /* 0x003fea0003c00000 */
.L_x_3:
[----:B------:R-:W-:Y:S05]  /*03b0*/  EXIT ;  /* 0x000000000000794d */ /* 0x000fea0003800000 */
.L_x_4:
[----:B------:R-:W-:-:S00]  /*03c0*/  BRA `(.L_x_4) ;  /* 0xfffffffc00fc7947 */ /* 0x000fc0000383ffff */
[----:B------:R-:W-:-:S00]  /*03d0*/  NOP ;  /* 0x0000000000007918 */ /* 0x000fc00000000000 */
        /* <DEDUP_REMOVED lines=10> */
.L_x_5:


//--------------------- .nv.global.init           --------------------------
	.section	.nv.global.init,"aw",@progbits
.nv.global.init:
	.type		$str$3,@object
	.size		$str$3,($str$2 - $str$3)
$str$3:
        /*0000*/ 	.byte	0x67, 0x72, 0x69, 0x64, 0x44, 0x69, 0x6d, 0x3a, 0x28, 0x25, 0x64, 0x2c, 0x20, 0x25, 0x64, 0x2c
        /*0010*/ 	.byte	0x20, 0x25, 0x64, 0x29, 0x0a, 0x00
	.type		$str$2,@object
	.size		$str$2,($str$1 - $str$2)
$str$2:
        /*0016*/ 	.byte	0x62, 0x6c, 0x6f, 0x63, 0x6b, 0x44, 0x69, 0x6d, 0x3a, 0x28, 0x25, 0x64, 0x2c, 0x20, 0x25, 0x64
        /*0026*/ 	.byte	0x2c, 0x20, 0x25, 0x64, 0x29, 0x0a, 0x00
	.type		$str$1,@object
	.size		$str$1,($str - $str$1)
$str$1:
        /*002d*/ 	.byte	0x62, 0x6c, 0x6f, 0x63, 0x6b, 0x49, 0x64, 0x78, 0x3a, 0x28, 0x25, 0x64, 0x2c, 0x20, 0x25, 0x64
        /*003d*/ 	.byte	0x2c, 0x20, 0x25, 0x64, 0x29, 0x0a, 0x00
	.type		$str,@object
	.size		$str,(.L_0 - $str)
$str:
        /*0044*/ 	.byte	0x74, 0x68, 0x72, 0x65, 0x61, 0x64, 0x49, 0x64, 0x78, 0x3a, 0x28, 0x25, 0x64, 0x2c, 0x20, 0x25
        /*0054*/ 	.byte	0x64, 0x2c, 0x20, 0x25, 0x64, 0x29, 0x0a, 0x00
.L_0:


//--------------------- .nv.shared.reserved.0     --------------------------
	.section	.nv.shared.reserved.0,"aw",@nobits
	.weak		__nv_reservedSMEM_offset_0_alias
	.size		__nv_reservedSMEM_offset_0_alias, 0, 64
	.other		__nv_reservedSMEM_offset_0_alias,@"STO_CUDA_RESERVED_SHARED STV_DEFAULT"
__nv_reservedSMEM_offset_0_alias:
	.zero		0
	.zero		64


//--------------------- .nv.constant0._Z10checkIndexv --------------------------
	.section	.nv.constant0._Z10checkIndexv,"a",@progbits
	.sectionflags	@""
	.align	4
.nv.constant0._Z10checkIndexv:
	.zero		896


//--------------------- SYMBOLS --------------------------

	.type		.nv.reservedSmem.offset0,@object
	.size		.nv.reservedSmem.offset0,0x4
	.type		vprintf,@function
